//
// Generated by NVIDIA NVVM Compiler
//
// Compiler Build ID: CL-36424714
// Cuda compilation tools, release 13.0, V13.0.88
// Based on NVVM 20.0.0
//

.version 9.0
.target sm_100
.address_size 64

	// .globl	_Z16updateVelocitiesPdS_S_iidddd

.visible .entry _Z16updateVelocitiesPdS_S_iidddd(
	.param .u64 .ptr .align 1 _Z16updateVelocitiesPdS_S_iidddd_param_0,
	.param .u64 .ptr .align 1 _Z16updateVelocitiesPdS_S_iidddd_param_1,
	.param .u64 .ptr .align 1 _Z16updateVelocitiesPdS_S_iidddd_param_2,
	.param .u32 _Z16updateVelocitiesPdS_S_iidddd_param_3,
	.param .u32 _Z16updateVelocitiesPdS_S_iidddd_param_4,
	.param .f64 _Z16updateVelocitiesPdS_S_iidddd_param_5,
	.param .f64 _Z16updateVelocitiesPdS_S_iidddd_param_6,
	.param .f64 _Z16updateVelocitiesPdS_S_iidddd_param_7,
	.param .f64 _Z16updateVelocitiesPdS_S_iidddd_param_8
)
{
	.reg .pred 	%p<8>;
	.reg .b32 	%r<23>;
	.reg .b64 	%rd<17>;
	.reg .b64 	%fd<37>;

	ld.param.u64 	%rd2, [_Z16updateVelocitiesPdS_S_iidddd_param_1];
	ld.param.u32 	%r4, [_Z16updateVelocitiesPdS_S_iidddd_param_3];
	ld.param.u32 	%r5, [_Z16updateVelocitiesPdS_S_iidddd_param_4];
	ld.param.f64 	%fd1, [_Z16updateVelocitiesPdS_S_iidddd_param_5];
	ld.param.f64 	%fd4, [_Z16updateVelocitiesPdS_S_iidddd_param_8];
	mov.u32 	%r7, %ctaid.y;
	mov.u32 	%r8, %ntid.y;
	mov.u32 	%r9, %tid.y;
	mad.lo.s32 	%r10, %r7, %r8, %r9;
	mov.u32 	%r11, %ctaid.x;
	mov.u32 	%r12, %ntid.x;
	mov.u32 	%r13, %tid.x;
	mad.lo.s32 	%r14, %r11, %r12, %r13;
	setp.eq.s32 	%p1, %r10, 0;
	add.s32 	%r15, %r5, -1;
	setp.ge.s32 	%p2, %r10, %r15;
	or.pred  	%p3, %p1, %p2;
	setp.lt.s32 	%p4, %r14, 1;
	or.pred  	%p5, %p4, %p3;
	add.s32 	%r16, %r4, -1;
	setp.ge.s32 	%p6, %r14, %r16;
	or.pred  	%p7, %p5, %p6;
	@%p7 bra 	$L__BB0_2;
	ld.param.f64 	%fd36, [_Z16updateVelocitiesPdS_S_iidddd_param_7];
	ld.param.f64 	%fd35, [_Z16updateVelocitiesPdS_S_iidddd_param_6];
	ld.param.u64 	%rd16, [_Z16updateVelocitiesPdS_S_iidddd_param_2];
	ld.param.u64 	%rd15, [_Z16updateVelocitiesPdS_S_iidddd_param_0];
	cvta.to.global.u64 	%rd4, %rd15;
	cvta.to.global.u64 	%rd5, %rd2;
	cvta.to.global.u64 	%rd6, %rd16;
	mul.lo.s32 	%r17, %r4, %r10;
	add.s32 	%r18, %r17, %r14;
	mul.wide.s32 	%rd7, %r18, 8;
	add.s64 	%rd8, %rd4, %rd7;
	ld.global.f64 	%fd5, [%rd8];
	mul.f64 	%fd6, %fd1, %fd5;
	ld.global.f64 	%fd7, [%rd8+8];
	ld.global.f64 	%fd8, [%rd8+-8];
	sub.f64 	%fd9, %fd7, %fd8;
	mul.f64 	%fd10, %fd6, %fd9;
	add.f64 	%fd11, %fd35, %fd35;
	div.rn.f64 	%fd12, %fd10, %fd11;
	sub.f64 	%fd13, %fd5, %fd12;
	add.s64 	%rd9, %rd5, %rd7;
	ld.global.f64 	%fd14, [%rd9];
	mul.f64 	%fd15, %fd1, %fd14;
	add.s32 	%r19, %r17, %r4;
	mul.wide.s32 	%rd10, %r4, 8;
	add.s64 	%rd11, %rd8, %rd10;
	ld.global.f64 	%fd16, [%rd11];
	shl.b32 	%r20, %r4, 1;
	sub.s32 	%r21, %r19, %r20;
	add.s32 	%r22, %r21, %r14;
	mul.wide.s32 	%rd12, %r22, 8;
	add.s64 	%rd13, %rd4, %rd12;
	ld.global.f64 	%fd17, [%rd13];
	sub.f64 	%fd18, %fd16, %fd17;
	mul.f64 	%fd19, %fd15, %fd18;
	add.f64 	%fd20, %fd36, %fd36;
	div.rn.f64 	%fd21, %fd19, %fd20;
	sub.f64 	%fd22, %fd13, %fd21;
	mul.f64 	%fd23, %fd1, %fd4;
	add.f64 	%fd24, %fd5, %fd5;
	sub.f64 	%fd25, %fd16, %fd24;
	add.f64 	%fd26, %fd17, %fd25;
	mul.f64 	%fd27, %fd36, %fd36;
	div.rn.f64 	%fd28, %fd26, %fd27;
	sub.f64 	%fd29, %fd7, %fd24;
	add.f64 	%fd30, %fd8, %fd29;
	mul.f64 	%fd31, %fd35, %fd35;
	div.rn.f64 	%fd32, %fd30, %fd31;
	add.f64 	%fd33, %fd28, %fd32;
	fma.rn.f64 	%fd34, %fd23, %fd33, %fd22;
	add.s64 	%rd14, %rd6, %rd7;
	st.global.f64 	[%rd14], %fd34;
$L__BB0_2:
	ret;

}


// ===== COMPILED SASS (sm_100) =====

	.target	sm_100

	.elftype	@"ET_EXEC"


//--------------------- .note.nv.tkinfo           --------------------------
	.section	.note.nv.tkinfo,"",@"SHT_NOTE"
	.sectionflags	@"SHF_NOTE_NV_TKINFO"
	.tkinfo
        /*0018*/ 	.word	0x00000002
        /*0030*/ 	.string	""
        /*0030*/ 	.string	"ptxas"
        /*0030*/ 	.string	"Cuda compilation tools, release 13.0, V13.0.88"
        /*0030*/ 	.string	"Build cuda_13.0.r13.0/compiler.36424714_0"
        /*0030*/ 	.string	"-arch sm_100 -m 64 "



//--------------------- .note.nv.cuinfo           --------------------------
	.section	.note.nv.cuinfo,"",@"SHT_NOTE"
	.sectionflags	@"SHF_NOTE_NV_CUINFO"
        /*0018*/ 	.short	0x0002
        /*001a*/ 	.short	0x0064
        /*001c*/ 	.short	0x0082
	.zero		2


//--------------------- .nv.info                  --------------------------
	.section	.nv.info,"",@"SHT_CUDA_INFO"
	.align	4


	//----- nvinfo : EIATTR_REGCOUNT
	.align		4
        /*0000*/ 	.byte	0x04, 0x2f
        /*0002*/ 	.short	(.L_1 - .L_0)
	.align		4
.L_0:
        /*0004*/ 	.word	index@(_Z16updateVelocitiesPdS_S_iidddd)
        /*0008*/ 	.word	0x00000024


	//----- nvinfo : EIATTR_FRAME_SIZE
	.align		4
.L_1:
        /*000c*/ 	.byte	0x04, 0x11
        /*000e*/ 	.short	(.L_3 - .L_2)
	.align		4
.L_2:
        /*0010*/ 	.word	index@($__internal_0_$__cuda_sm20_div_rn_f64_full)
        /*0014*/ 	.word	0x00000000


	//----- nvinfo : EIATTR_FRAME_SIZE
	.align		4
.L_3:
        /*0018*/ 	.byte	0x04, 0x11
        /*001a*/ 	.short	(.L_5 - .L_4)
	.align		4
.L_4:
        /*001c*/ 	.word	index@(_Z16updateVelocitiesPdS_S_iidddd)
        /*0020*/ 	.word	0x00000000


	//----- nvinfo : EIATTR_MIN_STACK_SIZE
	.align		4
.L_5:
        /*0024*/ 	.byte	0x04, 0x12
        /*0026*/ 	.short	(.L_7 - .L_6)
	.align		4
.L_6:
        /*0028*/ 	.word	index@(_Z16updateVelocitiesPdS_S_iidddd)
        /*002c*/ 	.word	0x00000000
.L_7:


//--------------------- .nv.compat                --------------------------
	.section	.nv.compat,"",@"SHT_CUDA_COMPAT_INFO"
	.align	4
        /*0000*/ 	.byte	0x02, 0x09, 0x00, 0x00, 0x02, 0x02, 0x01, 0x00, 0x02, 0x05, 0x05, 0x00, 0x03, 0x07, 0x01, 0x01
        /*0010*/ 	.byte	0x02, 0x03, 0x00, 0x00, 0x02, 0x06, 0x01, 0x00, 0x04, 0x0b, 0x08, 0x00, 0x01, 0x00, 0x00, 0x00
        /*0020*/ 	.byte	0x00, 0x00, 0x00, 0x00


//--------------------- .nv.info._Z16updateVelocitiesPdS_S_iidddd --------------------------
	.section	.nv.info._Z16updateVelocitiesPdS_S_iidddd,"",@"SHT_CUDA_INFO"
	.sectionflags	@""
	.align	4


	//----- nvinfo : EIATTR_CUDA_API_VERSION
	.align		4
        /*0000*/ 	.byte	0x04, 0x37
        /*0002*/ 	.short	(.L_9 - .L_8)
.L_8:
        /*0004*/ 	.word	0x00000082


	//----- nvinfo : EIATTR_KPARAM_INFO
	.align		4
.L_9:
        /*0008*/ 	.byte	0x04, 0x17
        /*000a*/ 	.short	(.L_11 - .L_10)
.L_10:
        /*000c*/ 	.word	0x00000000
        /*0010*/ 	.short	0x0008
        /*0012*/ 	.short	0x0038
        /*0014*/ 	.byte	0x00, 0xf0, 0x21, 0x00


	//----- nvinfo : EIATTR_KPARAM_INFO
	.align		4
.L_11:
        /*0018*/ 	.byte	0x04, 0x17
        /*001a*/ 	.short	(.L_13 - .L_12)
.L_12:
        /*001c*/ 	.word	0x00000000
        /*0020*/ 	.short	0x0007
        /*0022*/ 	.short	0x0030
        /*0024*/ 	.byte	0x00, 0xf0, 0x21, 0x00


	//----- nvinfo : EIATTR_KPARAM_INFO
	.align		4
.L_13:
        /*0028*/ 	.byte	0x04, 0x17
        /*002a*/ 	.short	(.L_15 - .L_14)
.L_14:
        /*002c*/ 	.word	0x00000000
        /*0030*/ 	.short	0x0006
        /*0032*/ 	.short	0x0028
        /*0034*/ 	.byte	0x00, 0xf0, 0x21, 0x00


	//----- nvinfo : EIATTR_KPARAM_INFO
	.align		4
.L_15:
        /*0038*/ 	.byte	0x04, 0x17
        /*003a*/ 	.short	(.L_17 - .L_16)
.L_16:
        /*003c*/ 	.word	0x00000000
        /*0040*/ 	.short	0x0005
        /*0042*/ 	.short	0x0020
        /*0044*/ 	.byte	0x00, 0xf0, 0x21, 0x00


	//----- nvinfo : EIATTR_KPARAM_INFO
	.align		4
.L_17:
        /*0048*/ 	.byte	0x04, 0x17
        /*004a*/ 	.short	(.L_19 - .L_18)
.L_18:
        /*004c*/ 	.word	0x00000000
        /*0050*/ 	.short	0x0004
        /*0052*/ 	.short	0x001c
        /*0054*/ 	.byte	0x00, 0xf0, 0x11, 0x00


	//----- nvinfo : EIATTR_KPARAM_INFO
	.align		4
.L_19:
        /*0058*/ 	.byte	0x04, 0x17
        /*005a*/ 	.short	(.L_21 - .L_20)
.L_20:
        /*005c*/ 	.word	0x00000000
        /*0060*/ 	.short	0x0003
        /*0062*/ 	.short	0x0018
        /*0064*/ 	.byte	0x00, 0xf0, 0x11, 0x00


	//----- nvinfo : EIATTR_KPARAM_INFO
	.align		4
.L_21:
        /*0068*/ 	.byte	0x04, 0x17
        /*006a*/ 	.short	(.L_23 - .L_22)
.L_22:
        /*006c*/ 	.word	0x00000000
        /*0070*/ 	.short	0x0002
        /*0072*/ 	.short	0x0010
        /*0074*/ 	.byte	0x00, 0xf5, 0x21, 0x00


	//----- nvinfo : EIATTR_KPARAM_INFO
	.align		4
.L_23:
        /*0078*/ 	.byte	0x04, 0x17
        /*007a*/ 	.short	(.L_25 - .L_24)
.L_24:
        /*007c*/ 	.word	0x00000000
        /*0080*/ 	.short	0x0001
        /*0082*/ 	.short	0x0008
        /*0084*/ 	.byte	0x00, 0xf5, 0x21, 0x00


	//----- nvinfo : EIATTR_KPARAM_INFO
	.align		4
.L_25:
        /*0088*/ 	.byte	0x04, 0x17
        /*008a*/ 	.short	(.L_27 - .L_26)
.L_26:
        /*008c*/ 	.word	0x00000000
        /*0090*/ 	.short	0x0000
        /*0092*/ 	.short	0x0000
        /*0094*/ 	.byte	0x00, 0xf5, 0x21, 0x00


	//----- nvinfo : EIATTR_SPARSE_MMA_MASK
	.align		4
.L_27:
        /*0098*/ 	.byte	0x03, 0x50
        /*009a*/ 	.short	0x0000


	//----- nvinfo : EIATTR_MAXREG_COUNT
	.align		4
        /*009c*/ 	.byte	0x03, 0x1b
        /*009e*/ 	.short	0x00ff


	//----- nvinfo : EIATTR_MERCURY_ISA_VERSION
	.align		4
        /*00a0*/ 	.byte	0x03, 0x5f
        /*00a2*/ 	.short	0x0101


	//----- nvinfo : EIATTR_VRC_CTA_INIT_COUNT
	.align		4
        /*00a4*/ 	.byte	0x02, 0x4a
	.zero		1
	.zero		1


	//----- nvinfo : EIATTR_EXIT_INSTR_OFFSETS
	.align		4
        /*00a8*/ 	.byte	0x04, 0x1c
        /*00aa*/ 	.short	(.L_29 - .L_28)


	//   ....[0]....
.L_28:
        /*00ac*/ 	.word	0x00000100


	//   ....[1]....
        /*00b0*/ 	.word	0x00000920


	//----- nvinfo : EIATTR_CRS_STACK_SIZE
	.align		4
.L_29:
        /*00b4*/ 	.byte	0x04, 0x1e
        /*00b6*/ 	.short	(.L_31 - .L_30)
.L_30:
        /*00b8*/ 	.word	0x00000000


	//----- nvinfo : EIATTR_CBANK_PARAM_SIZE
	.align		4
.L_31:
        /*00bc*/ 	.byte	0x03, 0x19
        /*00be*/ 	.short	0x0040


	//----- nvinfo : EIATTR_PARAM_CBANK
	.align		4
        /*00c0*/ 	.byte	0x04, 0x0a
        /*00c2*/ 	.short	(.L_33 - .L_32)
	.align		4
.L_32:
        /*00c4*/ 	.word	index@(.nv.constant0._Z16updateVelocitiesPdS_S_iidddd)
        /*00c8*/ 	.short	0x0380
        /*00ca*/ 	.short	0x0040


	//----- nvinfo : EIATTR_SW_WAR
	.align		4
.L_33:
        /*00cc*/ 	.byte	0x04, 0x36
        /*00ce*/ 	.short	(.L_35 - .L_34)
.L_34:
        /*00d0*/ 	.word	0x00000008
.L_35:


//--------------------- .nv.callgraph             --------------------------
	.section	.nv.callgraph,"",@"SHT_CUDA_CALLGRAPH"
	.align	4
	.sectionentsize	8
	.align		4
        /*0000*/ 	.word	0x00000000
	.align		4
        /*0004*/ 	.word	0xffffffff
	.align		4
        /*0008*/ 	.word	0x00000000
	.align		4
        /*000c*/ 	.word	0xfffffffe
	.align		4
        /*0010*/ 	.word	0x00000000
	.align		4
        /*0014*/ 	.word	0xfffffffd
	.align		4
        /*0018*/ 	.word	0x00000000
	.align		4
        /*001c*/ 	.word	0xfffffffc


//--------------------- .text._Z16updateVelocitiesPdS_S_iidddd --------------------------
	.section	.text._Z16updateVelocitiesPdS_S_iidddd,"ax",@progbits
	.align	128
        .global         _Z16updateVelocitiesPdS_S_iidddd
        .type           _Z16updateVelocitiesPdS_S_iidddd,@function
        .size           _Z16updateVelocitiesPdS_S_iidddd,(.L_x_14 - _Z16updateVelocitiesPdS_S_iidddd)
        .other          _Z16updateVelocitiesPdS_S_iidddd,@"STO_CUDA_ENTRY STV_DEFAULT"
_Z16updateVelocitiesPdS_S_iidddd:
.text._Z16updateVelocitiesPdS_S_iidddd:
[----:B------:R-:W-:Y:S01]  /*0000*/  LDC R1, c[0x0][0x37c] ;  /* 0x0000df00ff017b82 */ /* 0x000fe20000000800 */
[----:B------:R-:W0:Y:S07]  /*0010*/  S2R R3, SR_TID.Y ;  /* 0x0000000000037919 */ /* 0x000e2e0000002200 */
[----:B------:R-:W0:Y:S01]  /*0020*/  S2UR UR5, SR_CTAID.Y ;  /* 0x00000000000579c3 */ /* 0x000e220000002600 */
[----:B------:R-:W1:Y:S01]  /*0030*/  LDCU.64 UR8, c[0x0][0x398] ;  /* 0x00007300ff0877ac */ /* 0x000e620008000a00 */
[----:B------:R-:W2:Y:S06]  /*0040*/  S2R R0, SR_TID.X ;  /* 0x0000000000007919 */ /* 0x000eac0000002100 */
[----:B------:R-:W0:Y:S08]  /*0050*/  LDC R12, c[0x0][0x364] ;  /* 0x0000d900ff0c7b82 */ /* 0x000e300000000800 */
[----:B------:R-:W2:Y:S01]  /*0060*/  S2UR UR6, SR_CTAID.X ;  /* 0x00000000000679c3 */ /* 0x000ea20000002500 */
[----:B-1----:R-:W-:-:S07]  /*0070*/  UIADD3 UR4, UPT, UPT, UR9, -0x1, URZ ;  /* 0xffffffff09047890 */ /* 0x002fce000fffe0ff */
[----:B------:R-:W2:Y:S01]  /*0080*/  LDC R13, c[0x0][0x360] ;  /* 0x0000d800ff0d7b82 */ /* 0x000ea20000000800 */
[----:B0-----:R-:W-:-:S05]  /*0090*/  IMAD R12, R12, UR5, R3 ;  /* 0x000000050c0c7c24 */ /* 0x001fca000f8e0203 */
[----:B------:R-:W-:Y:S01]  /*00a0*/  ISETP.GE.AND P0, PT, R12, UR4, PT ;  /* 0x000000040c007c0c */ /* 0x000fe2000bf06270 */
[----:B------:R-:W-:-:S03]  /*00b0*/  UIADD3 UR4, UPT, UPT, UR8, -0x1, URZ ;  /* 0xffffffff08047890 */ /* 0x000fc6000fffe0ff */
[----:B------:R-:W-:Y:S01]  /*00c0*/  ISETP.EQ.OR P0, PT, R12, RZ, P0 ;  /* 0x000000ff0c00720c */ /* 0x000fe20000702670 */
[----:B--2---:R-:W-:-:S05]  /*00d0*/  IMAD R13, R13, UR6, R0 ;  /* 0x000000060d0d7c24 */ /* 0x004fca000f8e0200 */
[----:B------:R-:W-:-:S04]  /*00e0*/  ISETP.LT.OR P0, PT, R13, 0x1, P0 ;  /* 0x000000010d00780c */ /* 0x000fc80000701670 */
[----:B------:R-:W-:-:S13]  /*00f0*/  ISETP.GE.OR P0, PT, R13, UR4, P0 ;  /* 0x000000040d007c0c */ /* 0x000fda0008706670 */
[----:B------:R-:W-:Y:S05]  /*0100*/  @P0 EXIT ;  /* 0x000000000000094d */ /* 0x000fea0003800000 */
[----:B------:R-:W0:Y:S01]  /*0110*/  LDC.64 R2, c[0x0][0x380] ;  /* 0x0000e000ff027b82 */ /* 0x000e220000000a00 */
[----:B------:R-:W1:Y:S01]  /*0120*/  LDCU.64 UR4, c[0x0][0x358] ;  /* 0x00006b00ff0477ac */ /* 0x000e620008000a00 */
[----:B------:R-:W-:-:S06]  /*0130*/  IMAD R4, R12, UR8, R13 ;  /* 0x000000080c047c24 */ /* 0x000fcc000f8e020d */
[----:B------:R-:W2:Y:S08]  /*0140*/  LDC.64 R18, c[0x0][0x3a8] ;  /* 0x0000ea00ff127b82 */ /* 0x000eb00000000a00 */
[----:B------:R-:W3:Y:S01]  /*0150*/  LDC.64 R20, c[0x0][0x3a0] ;  /* 0x0000e800ff147b82 */ /* 0x000ee20000000a00 */
[----:B0-----:R-:W-:-:S05]  /*0160*/  IMAD.WIDE R2, R4, 0x8, R2 ;  /* 0x0000000804027825 */ /* 0x001fca00078e0202 */
[----:B-1----:R-:W3:Y:S04]  /*0170*/  LDG.E.64 R14, desc[UR4][R2.64] ;  /* 0x00000004020e7981 */ /* 0x002ee8000c1e1b00 */
[----:B------:R-:W4:Y:S04]  /*0180*/  LDG.E.64 R10, desc[UR4][R2.64+0x8] ;  /* 0x00000804020a7981 */ /* 0x000f28000c1e1b00 */
[----:B------:R-:W4:Y:S01]  /*0190*/  LDG.E.64 R8, desc[UR4][R2.64+-0x8] ;  /* 0xfffff80402087981 */ /* 0x000f22000c1e1b00 */
[----:B--2---:R-:W-:Y:S01]  /*01a0*/  DADD R18, R18, R18 ;  /* 0x0000000012127229 */ /* 0x004fe20000000012 */
[----:B------:R-:W-:Y:S01]  /*01b0*/  IMAD.MOV.U32 R6, RZ, RZ, 0x1 ;  /* 0x00000001ff067424 */ /* 0x000fe200078e00ff */
[----:B------:R-:W-:Y:S04]  /*01c0*/  BSSY.RECONVERGENT B0, `(.L_x_0) ;  /* 0x0000015000007945 */ /* 0x000fe80003800200 */
[----:B------:R-:W0:Y:S02]  /*01d0*/  MUFU.RCP64H R7, R19 ;  /* 0x0000001300077308 */ /* 0x000e240000001800 */
[----:B0-----:R-:W-:-:S08]  /*01e0*/  DFMA R16, -R18, R6, 1 ;  /* 0x3ff000001210742b */ /* 0x001fd00000000106 */
[----:B------:R-:W-:-:S08]  /*01f0*/  DFMA R16, R16, R16, R16 ;  /* 0x000000101010722b */ /* 0x000fd00000000010 */
[----:B------:R-:W-:-:S08]  /*0200*/  DFMA R22, R6, R16, R6 ;  /* 0x000000100616722b */ /* 0x000fd00000000006 */
[----:B------:R-:W-:-:S08]  /*0210*/  DFMA R24, -R18, R22, 1 ;  /* 0x3ff000001218742b */ /* 0x000fd00000000116 */
[----:B------:R-:W-:Y:S02]  /*0220*/  DFMA R24, R22, R24, R22 ;  /* 0x000000181618722b */ /* 0x000fe40000000016 */
[----:B---3--:R-:W-:Y:S02]  /*0230*/  DMUL R6, R14, R20 ;  /* 0x000000140e067228 */ /* 0x008fe40000000000 */
[----:B----4-:R-:W-:-:S08]  /*0240*/  DADD R16, R10, -R8 ;  /* 0x000000000a107229 */ /* 0x010fd00000000808 */
[----:B------:R-:W-:-:S08]  /*0250*/  DMUL R20, R6, R16 ;  /* 0x0000001006147228 */ /* 0x000fd00000000000 */
[----:B------:R-:W-:Y:S02]  /*0260*/  DMUL R6, R20, R24 ;  /* 0x0000001814067228 */ /* 0x000fe40000000000 */
[----:B------:R-:W-:-:S06]  /*0270*/  FSETP.GEU.AND P1, PT, |R21|, 6.5827683646048100446e-37, PT ;  /* 0x036000001500780b */ /* 0x000fcc0003f2e200 */
[----:B------:R-:W-:-:S08]  /*0280*/  DFMA R16, -R18, R6, R20 ;  /* 0x000000061210722b */ /* 0x000fd00000000114 */
[----:B------:R-:W-:-:S10]  /*0290*/  DFMA R6, R24, R16, R6 ;  /* 0x000000101806722b */ /* 0x000fd40000000006 */
[----:B------:R-:W-:-:S05]  /*02a0*/  FFMA R0, RZ, R19, R7 ;  /* 0x00000013ff007223 */ /* 0x000fca0000000007 */
[----:B------:R-:W-:-:S13]  /*02b0*/  FSETP.GT.AND P0, PT, |R0|, 1.469367938527859385e-39, PT ;  /* 0x001000000000780b */ /* 0x000fda0003f04200 */
[----:B------:R-:W-:Y:S05]  /*02c0*/  @P0 BRA P1, `(.L_x_1) ;  /* 0x0000000000100947 */ /* 0x000fea0000800000 */
[----:B------:R-:W-:-:S07]  /*02d0*/  MOV R0, 0x2f0 ;  /* 0x000002f000007802 */ /* 0x000fce0000000f00 */
[----:B------:R-:W-:Y:S05]  /*02e0*/  CALL.REL.NOINC `($__internal_0_$__cuda_sm20_div_rn_f64_full) ;  /* 0x0000000400907944 */ /* 0x000fea0003c00000 */
[----:B------:R-:W-:Y:S02]  /*02f0*/  IMAD.MOV.U32 R6, RZ, RZ, R16 ;  /* 0x000000ffff067224 */ /* 0x000fe400078e0010 */
[----:B------:R-:W-:-:S07]  /*0300*/  IMAD.MOV.U32 R7, RZ, RZ, R17 ;  /* 0x000000ffff077224 */ /* 0x000fce00078e0011 */
.L_x_1:
[----:B------:R-:W-:Y:S05]  /*0310*/  BSYNC.RECONVERGENT B0 ;  /* 0x0000000000007941 */ /* 0x000fea0003800200 */
.L_x_0:
[----:B------:R-:W0:Y:S01]  /*0320*/  LDC R19, c[0x0][0x398] ;  /* 0x0000e600ff137b82 */ /* 0x000e220000000800 */
[----:B------:R-:W1:Y:S07]  /*0330*/  LDCU.64 UR6, c[0x0][0x3a0] ;  /* 0x00007400ff0677ac */ /* 0x000e6e0008000a00 */
[----:B------:R-:W2:Y:S08]  /*0340*/  LDC.64 R16, c[0x0][0x388] ;  /* 0x0000e200ff107b82 */ /* 0x000eb00000000a00 */
[----:B------:R-:W3:Y:S01]  /*0350*/  LDC.64 R30, c[0x0][0x380] ;  /* 0x0000e000ff1e7b82 */ /* 0x000ee20000000a00 */
[----:B0-----:R-:W-:-:S02]  /*0360*/  IMAD R12, R12, R19, R19 ;  /* 0x000000130c0c7224 */ /* 0x001fc400078e0213 */
[----:B------:R-:W-:Y:S02]  /*0370*/  IMAD.MOV R5, RZ, RZ, -R19 ;  /* 0x000000ffff057224 */ /* 0x000fe400078e0a13 */
[----:B------:R-:W-:-:S03]  /*0380*/  IMAD.WIDE R2, R19, 0x8, R2 ;  /* 0x0000000813027825 */ /* 0x000fc600078e0202 */
[----:B------:R-:W0:Y:S01]  /*0390*/  LDC.64 R18, c[0x0][0x3b0] ;  /* 0x0000ec00ff127b82 */ /* 0x000e220000000a00 */
[----:B------:R-:W-:Y:S02]  /*03a0*/  IMAD R12, R5, 0x2, R12 ;  /* 0x00000002050c7824 */ /* 0x000fe400078e020c */
[----:B------:R-:W4:Y:S02]  /*03b0*/  LDG.E.64 R2, desc[UR4][R2.64] ;  /* 0x0000000402027981 */ /* 0x000f24000c1e1b00 */
[----:B------:R-:W-:Y:S02]  /*03c0*/  IMAD.IADD R5, R13, 0x1, R12 ;  /* 0x000000010d057824 */ /* 0x000fe400078e020c */
[----:B--2---:R-:W-:-:S04]  /*03d0*/  IMAD.WIDE R12, R4, 0x8, R16 ;  /* 0x00000008040c7825 */ /* 0x004fc800078e0210 */
[----:B---3--:R-:W-:Y:S02]  /*03e0*/  IMAD.WIDE R30, R5, 0x8, R30 ;  /* 0x00000008051e7825 */ /* 0x008fe400078e021e */
[----:B------:R-:W1:Y:S04]  /*03f0*/  LDG.E.64 R12, desc[UR4][R12.64] ;  /* 0x000000040c0c7981 */ /* 0x000e68000c1e1b00 */
[----:B------:R-:W4:Y:S01]  /*0400*/  LDG.E.64 R30, desc[UR4][R30.64] ;  /* 0x000000041e1e7981 */ /* 0x000f22000c1e1b00 */
[----:B0-----:R-:W-:-:S06]  /*0410*/  DADD R18, R18, R18 ;  /* 0x0000000012127229 */ /* 0x001fcc0000000012 */
[----:B------:R-:W0:Y:S01]  /*0420*/  MUFU.RCP64H R17, R19 ;  /* 0x0000001300117308 */ /* 0x000e220000001800 */
[----:B------:R-:W-:-:S06]  /*0430*/  IMAD.MOV.U32 R16, RZ, RZ, 0x1 ;  /* 0x00000001ff107424 */ /* 0x000fcc00078e00ff */
[----:B0-----:R-:W-:-:S08]  /*0440*/  DFMA R20, -R18, R16, 1 ;  /* 0x3ff000001214742b */ /* 0x001fd00000000110 */
[----:B------:R-:W-:-:S08]  /*0450*/  DFMA R20, R20, R20, R20 ;  /* 0x000000141414722b */ /* 0x000fd00000000014 */
[----:B------:R-:W-:-:S08]  /*0460*/  DFMA R22, R16, R20, R16 ;  /* 0x000000141016722b */ /* 0x000fd00000000010 */
[----:B------:R-:W-:-:S08]  /*0470*/  DFMA R24, -R18, R22, 1 ;  /* 0x3ff000001218742b */ /* 0x000fd00000000116 */
[----:B------:R-:W-:Y:S01]  /*0480*/  DFMA R24, R22, R24, R22 ;  /* 0x000000181618722b */ /* 0x000fe20000000016 */
[----:B------:R-:W-:Y:S01]  /*0490*/  BSSY.RECONVERGENT B0, `(.L_x_2) ;  /* 0x000000e000007945 */ /* 0x000fe20003800200 */
[----:B-1----:R-:W-:Y:S02]  /*04a0*/  DMUL R16, R12, UR6 ;  /* 0x000000060c107c28 */ /* 0x002fe40008000000 */
[----:B----4-:R-:W-:-:S08]  /*04b0*/  DADD R12, R2, -R30 ;  /* 0x00000000020c7229 */ /* 0x010fd0000000081e */
[----:B------:R-:W-:-:S08]  /*04c0*/  DMUL R20, R16, R12 ;  /* 0x0000000c10147228 */ /* 0x000fd00000000000 */
[----:B------:R-:W-:-:S08]  /*04d0*/  DMUL R16, R20, R24 ;  /* 0x0000001814107228 */ /* 0x000fd00000000000 */
[----:B------:R-:W-:-:S08]  /*04e0*/  DFMA R12, -R18, R16, R20 ;  /* 0x00000010120c722b */ /* 0x000fd00000000114 */
[----:B------:R-:W-:Y:S01]  /*04f0*/  DFMA R16, R24, R12, R16 ;  /* 0x0000000c1810722b */ /* 0x000fe20000000010 */
[----:B------:R-:W-:-:S09]  /*0500*/  FSETP.GEU.AND P1, PT, |R21|, 6.5827683646048100446e-37, PT ;  /* 0x036000001500780b */ /* 0x000fd20003f2e200 */
[----:B------:R-:W-:-:S05]  /*0510*/  FFMA R0, RZ, R19, R17 ;  /* 0x00000013ff007223 */ /* 0x000fca0000000011 */
[----:B------:R-:W-:Y:S01]  /*0520*/  FSETP.GT.AND P0, PT, |R0|, 1.469367938527859385e-39, PT ;  /* 0x001000000000780b */ /* 0x000fe20003f04200 */
[----:B------:R-:W-:-:S12]  /*0530*/  DADD R12, R14, -R6 ;  /* 0x000000000e0c7229 */ /* 0x000fd80000000806 */
[----:B------:R-:W-:Y:S05]  /*0540*/  @P0 BRA P1, `(.L_x_3) ;  /* 0x0000000000080947 */ /* 0x000fea0000800000 */
[----:B------:R-:W-:-:S07]  /*0550*/  MOV R0, 0x570 ;  /* 0x0000057000007802 */ /* 0x000fce0000000f00 */
[----:B------:R-:W-:Y:S05]  /*0560*/  CALL.REL.NOINC `($__internal_0_$__cuda_sm20_div_rn_f64_full) ;  /* 0x0000000000f07944 */ /* 0x000fea0003c00000 */
.L_x_3:
[----:B------:R-:W-:Y:S05]  /*0570*/  BSYNC.RECONVERGENT B0 ;  /* 0x0000000000007941 */ /* 0x000fea0003800200 */
.L_x_2:
[----:B------:R-:W0:Y:S01]  /*0580*/  LDC.64 R18, c[0x0][0x3b0] ;  /* 0x0000ec00ff127b82 */ /* 0x000e220000000a00 */
[----:B------:R-:W-:Y:S01]  /*0590*/  IMAD.MOV.U32 R6, RZ, RZ, 0x1 ;  /* 0x00000001ff067424 */ /* 0x000fe200078e00ff */
[----:B------:R-:W-:Y:S01]  /*05a0*/  DADD R14, R14, R14 ;  /* 0x000000000e0e7229 */ /* 0x000fe2000000000e */
[----:B------:R-:W-:Y:S01]  /*05b0*/  BSSY.RECONVERGENT B0, `(.L_x_4) ;  /* 0x0000016000007945 */ /* 0x000fe20003800200 */
[----:B------:R-:W-:-:S06]  /*05c0*/  DADD R12, R12, -R16 ;  /* 0x000000000c0c7229 */ /* 0x000fcc0000000810 */
[----:B------:R-:W-:Y:S02]  /*05d0*/  DADD R2, R2, -R14 ;  /* 0x0000000002027229 */ /* 0x000fe4000000080e */
[----:B0-----:R-:W-:-:S06]  /*05e0*/  DMUL R18, R18, R18 ;  /* 0x0000001212127228 */ /* 0x001fcc0000000000 */
[----:B------:R-:W0:Y:S02]  /*05f0*/  MUFU.RCP64H R7, R19 ;  /* 0x0000001300077308 */ /* 0x000e240000001800 */
[----:B0-----:R-:W-:-:S08]  /*0600*/  DFMA R20, -R18, R6, 1 ;  /* 0x3ff000001214742b */ /* 0x001fd00000000106 */
[----:B------:R-:W-:-:S08]  /*0610*/  DFMA R20, R20, R20, R20 ;  /* 0x000000141414722b */ /* 0x000fd00000000014 */
[----:B------:R-:W-:Y:S02]  /*0620*/  DFMA R6, R6, R20, R6 ;  /* 0x000000140606722b */ /* 0x000fe40000000006 */
[----:B------:R-:W-:-:S06]  /*0630*/  DADD R20, R30, R2 ;  /* 0x000000001e147229 */ /* 0x000fcc0000000002 */
[----:B------:R-:W-:-:S04]  /*0640*/  DFMA R22, -R18, R6, 1 ;  /* 0x3ff000001216742b */ /* 0x000fc80000000106 */
[----:B------:R-:W-:-:S04]  /*0650*/  FSETP.GEU.AND P1, PT, |R21|, 6.5827683646048100446e-37, PT ;  /* 0x036000001500780b */ /* 0x000fc80003f2e200 */
[----:B------:R-:W-:-:S08]  /*0660*/  DFMA R22, R6, R22, R6 ;  /* 0x000000160616722b */ /* 0x000fd00000000006 */
[----:B------:R-:W-:-:S08]  /*0670*/  DMUL R2, R20, R22 ;  /* 0x0000001614027228 */ /* 0x000fd00000000000 */
        /* <DEDUP_REMOVED lines=9> */
.L_x_5:
[----:B------:R-:W-:Y:S05]  /*0710*/  BSYNC.RECONVERGENT B0 ;  /* 0x0000000000007941 */ /* 0x000fea0003800200 */
.L_x_4:
[----:B------:R-:W0:Y:S01]  /*0720*/  LDC.64 R18, c[0x0][0x3a8] ;  /* 0x0000ea00ff127b82 */ /* 0x000e220000000a00 */
[----:B------:R-:W-:Y:S01]  /*0730*/  IMAD.MOV.U32 R6, RZ, RZ, 0x1 ;  /* 0x00000001ff067424 */ /* 0x000fe200078e00ff */
[----:B------:R-:W-:Y:S01]  /*0740*/  DADD R10, R10, -R14 ;  /* 0x000000000a0a7229 */ /* 0x000fe2000000080e */
[----:B------:R-:W1:Y:S01]  /*0750*/  LDCU.64 UR6, c[0x0][0x3b8] ;  /* 0x00007700ff0677ac */ /* 0x000e620008000a00 */
[----:B------:R-:W-:Y:S04]  /*0760*/  BSSY.RECONVERGENT B0, `(.L_x_6) ;  /* 0x0000016000007945 */ /* 0x000fe80003800200 */
[----:B------:R-:W1:Y:S02]  /*0770*/  LDC.64 R14, c[0x0][0x3a0] ;  /* 0x0000e800ff0e7b82 */ /* 0x000e640000000a00 */
[----:B------:R-:W-:-:S10]  /*0780*/  DADD R20, R8, R10 ;  /* 0x0000000008147229 */ /* 0x000fd4000000000a */
[----:B------:R-:W-:Y:S01]  /*0790*/  FSETP.GEU.AND P1, PT, |R21|, 6.5827683646048100446e-37, PT ;  /* 0x036000001500780b */ /* 0x000fe20003f2e200 */
[----:B0-----:R-:W-:-:S06]  /*07a0*/  DMUL R18, R18, R18 ;  /* 0x0000001212127228 */ /* 0x001fcc0000000000 */
[----:B------:R-:W0:Y:S02]  /*07b0*/  MUFU.RCP64H R7, R19 ;  /* 0x0000001300077308 */ /* 0x000e240000001800 */
[----:B0-----:R-:W-:-:S08]  /*07c0*/  DFMA R16, -R18, R6, 1 ;  /* 0x3ff000001210742b */ /* 0x001fd00000000106 */
[----:B------:R-:W-:-:S08]  /*07d0*/  DFMA R16, R16, R16, R16 ;  /* 0x000000101010722b */ /* 0x000fd00000000010 */
[----:B------:R-:W-:-:S08]  /*07e0*/  DFMA R16, R6, R16, R6 ;  /* 0x000000100610722b */ /* 0x000fd00000000006 */
[----:B------:R-:W-:-:S08]  /*07f0*/  DFMA R6, -R18, R16, 1 ;  /* 0x3ff000001206742b */ /* 0x000fd00000000110 */
[----:B------:R-:W-:-:S08]  /*0800*/  DFMA R6, R16, R6, R16 ;  /* 0x000000061006722b */ /* 0x000fd00000000010 */
[----:B------:R-:W-:-:S08]  /*0810*/  DMUL R8, R20, R6 ;  /* 0x0000000614087228 */ /* 0x000fd00000000000 */
[----:B------:R-:W-:-:S08]  /*0820*/  DFMA R10, -R18, R8, R20 ;  /* 0x00000008120a722b */ /* 0x000fd00000000114 */
[----:B------:R-:W-:Y:S02]  /*0830*/  DFMA R6, R6, R10, R8 ;  /* 0x0000000a0606722b */ /* 0x000fe40000000008 */
[----:B-1----:R-:W-:-:S08]  /*0840*/  DMUL R8, R14, UR6 ;  /* 0x000000060e087c28 */ /* 0x002fd00008000000 */
[----:B------:R-:W-:-:S05]  /*0850*/  FFMA R0, RZ, R19, R7 ;  /* 0x00000013ff007223 */ /* 0x000fca0000000007 */
[----:B------:R-:W-:-:S13]  /*0860*/  FSETP.GT.AND P0, PT, |R0|, 1.469367938527859385e-39, PT ;  /* 0x001000000000780b */ /* 0x000fda0003f04200 */
[----:B------:R-:W-:Y:S05]  /*0870*/  @P0 BRA P1, `(.L_x_7) ;  /* 0x0000000000100947 */ /* 0x000fea0000800000 */
[----:B------:R-:W-:-:S07]  /*0880*/  MOV R0, 0x8a0 ;  /* 0x000008a000007802 */ /* 0x000fce0000000f00 */
[----:B------:R-:W-:Y:S05]  /*0890*/  CALL.REL.NOINC `($__internal_0_$__cuda_sm20_div_rn_f64_full) ;  /* 0x0000000000247944 */ /* 0x000fea0003c00000 */
[----:B------:R-:W-:Y:S02]  /*08a0*/  IMAD.MOV.U32 R6, RZ, RZ, R16 ;  /* 0x000000ffff067224 */ /* 0x000fe400078e0010 */
[----:B------:R-:W-:-:S07]  /*08b0*/  IMAD.MOV.U32 R7, RZ, RZ, R17 ;  /* 0x000000ffff077224 */ /* 0x000fce00078e0011 */
.L_x_7:
[----:B------:R-:W-:Y:S05]  /*08c0*/  BSYNC.RECONVERGENT B0 ;  /* 0x0000000000007941 */ /* 0x000fea0003800200 */
.L_x_6:
[----:B------:R-:W0:Y:S01]  /*08d0*/  LDC.64 R10, c[0x0][0x390] ;  /* 0x0000e400ff0a7b82 */ /* 0x000e220000000a00 */
[----:B------:R-:W-:-:S08]  /*08e0*/  DADD R2, R6, R2 ;  /* 0x0000000006027229 */ /* 0x000fd00000000002 */
[----:B------:R-:W-:Y:S01]  /*08f0*/  DFMA R2, R2, R8, R12 ;  /* 0x000000080202722b */ /* 0x000fe2000000000c */
[----:B0-----:R-:W-:-:S06]  /*0900*/  IMAD.WIDE R4, R4, 0x8, R10 ;  /* 0x0000000804047825 */ /* 0x001fcc00078e020a */
[----:B------:R-:W-:Y:S01]  /*0910*/  STG.E.64 desc[UR4][R4.64], R2 ;  /* 0x0000000204007986 */ /* 0x000fe2000c101b04 */
[----:B------:R-:W-:Y:S05]  /*0920*/  EXIT ;  /* 0x000000000000794d */ /* 0x000fea0003800000 */
        .weak           $__internal_0_$__cuda_sm20_div_rn_f64_full
        .type           $__internal_0_$__cuda_sm20_div_rn_f64_full,@function
        .size           $__internal_0_$__cuda_sm20_div_rn_f64_full,(.L_x_14 - $__internal_0_$__cuda_sm20_div_rn_f64_full)
$__internal_0_$__cuda_sm20_div_rn_f64_full:
[C---:B------:R-:W-:Y:S01]  /*0930*/  FSETP.GEU.AND P0, PT, |R19|.reuse, 1.469367938527859385e-39, PT ;  /* 0x001000001300780b */ /* 0x040fe20003f0e200 */
[----:B------:R-:W-:Y:S01]  /*0940*/  IMAD.MOV.U32 R22, RZ, RZ, 0x1 ;  /* 0x00000001ff167424 */ /* 0x000fe200078e00ff */
[----:B------:R-:W-:Y:S01]  /*0950*/  LOP3.LUT R16, R19, 0x800fffff, RZ, 0xc0, !PT ;  /* 0x800fffff13107812 */ /* 0x000fe200078ec0ff */
[----:B------:R-:W-:Y:S01]  /*0960*/  BSSY.RECONVERGENT B1, `(.L_x_8) ;  /* 0x0000054000017945 */ /* 0x000fe20003800200 */
[C---:B------:R-:W-:Y:S02]  /*0970*/  FSETP.GEU.AND P2, PT, |R21|.reuse, 1.469367938527859385e-39, PT ;  /* 0x001000001500780b */ /* 0x040fe40003f4e200 */
[----:B------:R-:W-:Y:S01]  /*0980*/  LOP3.LUT R17, R16, 0x3ff00000, RZ, 0xfc, !PT ;  /* 0x3ff0000010117812 */ /* 0x000fe200078efcff */
[----:B------:R-:W-:Y:S01]  /*0990*/  IMAD.MOV.U32 R16, RZ, RZ, R18 ;  /* 0x000000ffff107224 */ /* 0x000fe200078e0012 */
[----:B------:R-:W-:Y:S02]  /*09a0*/  LOP3.LUT R5, R21, 0x7ff00000, RZ, 0xc0, !PT ;  /* 0x7ff0000015057812 */ /* 0x000fe400078ec0ff */
[----:B------:R-:W-:-:S03]  /*09b0*/  LOP3.LUT R32, R19, 0x7ff00000, RZ, 0xc0, !PT ;  /* 0x7ff0000013207812 */ /* 0x000fc600078ec0ff */
[----:B------:R-:W-:Y:S01]  /*09c0*/  @!P0 DMUL R16, R18, 8.98846567431157953865e+307 ;  /* 0x7fe0000012108828 */ /* 0x000fe20000000000 */
[----:B------:R-:W-:-:S03]  /*09d0*/  ISETP.GE.U32.AND P1, PT, R5, R32, PT ;  /* 0x000000200500720c */ /* 0x000fc60003f26070 */
[----:B------:R-:W-:Y:S01]  /*09e0*/  @!P2 LOP3.LUT R6, R19, 0x7ff00000, RZ, 0xc0, !PT ;  /* 0x7ff000001306a812 */ /* 0x000fe200078ec0ff */
[----:B------:R-:W-:Y:S01]  /*09f0*/  @!P2 IMAD.MOV.U32 R28, RZ, RZ, RZ ;  /* 0x000000ffff1ca224 */ /* 0x000fe200078e00ff */
[----:B------:R-:W0:Y:S02]  /*0a00*/  MUFU.RCP64H R23, R17 ;  /* 0x0000001100177308 */ /* 0x000e240000001800 */
[----:B------:R-:W-:Y:S01]  /*0a10*/  @!P2 ISETP.GE.U32.AND P3, PT, R5, R6, PT ;  /* 0x000000060500a20c */ /* 0x000fe20003f66070 */
[----:B------:R-:W-:Y:S01]  /*0a20*/  IMAD.MOV.U32 R6, RZ, RZ, 0x1ca00000 ;  /* 0x1ca00000ff067424 */ /* 0x000fe200078e00ff */
[----:B------:R-:W-:-:S04]  /*0a30*/  @!P0 LOP3.LUT R32, R17, 0x7ff00000, RZ, 0xc0, !PT ;  /* 0x7ff0000011208812 */ /* 0x000fc800078ec0ff */
[----:B------:R-:W-:-:S04]  /*0a40*/  @!P2 SEL R7, R6, 0x63400000, !P3 ;  /* 0x634000000607a807 */ /* 0x000fc80005800000 */
[----:B------:R-:W-:-:S04]  /*0a50*/  @!P2 LOP3.LUT R7, R7, 0x80000000, R21, 0xf8, !PT ;  /* 0x800000000707a812 */ /* 0x000fc800078ef815 */
[----:B------:R-:W-:Y:S01]  /*0a60*/  @!P2 LOP3.LUT R29, R7, 0x100000, RZ, 0xfc, !PT ;  /* 0x00100000071da812 */ /* 0x000fe200078efcff */
[----:B0-----:R-:W-:Y:S01]  /*0a70*/  DFMA R24, R22, -R16, 1 ;  /* 0x3ff000001618742b */ /* 0x001fe20000000810 */
[----:B------:R-:W-:-:S07]  /*0a80*/  IMAD.MOV.U32 R7, RZ, RZ, R5 ;  /* 0x000000ffff077224 */ /* 0x000fce00078e0005 */
[----:B------:R-:W-:-:S08]  /*0a90*/  DFMA R24, R24, R24, R24 ;  /* 0x000000181818722b */ /* 0x000fd00000000018 */
[----:B------:R-:W-:Y:S01]  /*0aa0*/  DFMA R24, R22, R24, R22 ;  /* 0x000000181618722b */ /* 0x000fe20000000016 */
[----:B------:R-:W-:Y:S01]  /*0ab0*/  SEL R23, R6, 0x63400000, !P1 ;  /* 0x6340000006177807 */ /* 0x000fe20004800000 */
[----:B------:R-:W-:-:S03]  /*0ac0*/  IMAD.MOV.U32 R22, RZ, RZ, R20 ;  /* 0x000000ffff167224 */ /* 0x000fc600078e0014 */
[----:B------:R-:W-:-:S03]  /*0ad0*/  LOP3.LUT R23, R23, 0x800fffff, R21, 0xf8, !PT ;  /* 0x800fffff17177812 */ /* 0x000fc600078ef815 */
[----:B------:R-:W-:-:S03]  /*0ae0*/  DFMA R26, R24, -R16, 1 ;  /* 0x3ff00000181a742b */ /* 0x000fc60000000810 */
[----:B------:R-:W-:-:S05]  /*0af0*/  @!P2 DFMA R22, R22, 2, -R28 ;  /* 0x400000001616a82b */ /* 0x000fca000000081c */
[----:B------:R-:W-:-:S05]  /*0b00*/  DFMA R24, R24, R26, R24 ;  /* 0x0000001a1818722b */ /* 0x000fca0000000018 */
[----:B------:R-:W-:-:S03]  /*0b10*/  @!P2 LOP3.LUT R7, R23, 0x7ff00000, RZ, 0xc0, !PT ;  /* 0x7ff000001707a812 */ /* 0x000fc600078ec0ff */
[----:B------:R-:W-:Y:S02]  /*0b20*/  DMUL R26, R24, R22 ;  /* 0x00000016181a7228 */ /* 0x000fe40000000000 */
[----:B------:R-:W-:-:S05]  /*0b30*/  VIADD R33, R7, 0xffffffff ;  /* 0xffffffff07217836 */ /* 0x000fca0000000000 */
[----:B------:R-:W-:Y:S01]  /*0b40*/  ISETP.GT.U32.AND P0, PT, R33, 0x7feffffe, PT ;  /* 0x7feffffe2100780c */ /* 0x000fe20003f04070 */
[----:B------:R-:W-:Y:S01]  /*0b50*/  VIADD R33, R32, 0xffffffff ;  /* 0xffffffff20217836 */ /* 0x000fe20000000000 */
[----:B------:R-:W-:-:S04]  /*0b60*/  DFMA R28, R26, -R16, R22 ;  /* 0x800000101a1c722b */ /* 0x000fc80000000016 */
[----:B------:R-:W-:-:S04]  /*0b70*/  ISETP.GT.U32.OR P0, PT, R33, 0x7feffffe, P0 ;  /* 0x7feffffe2100780c */ /* 0x000fc80000704470 */
[----:B------:R-:W-:-:S09]  /*0b80*/  DFMA R28, R24, R28, R26 ;  /* 0x0000001c181c722b */ /* 0x000fd2000000001a */
[----:B------:R-:W-:Y:S05]  /*0b90*/  @P0 BRA `(.L_x_9) ;  /* 0x00000000006c0947 */ /* 0x000fea0003800000 */
[----:B------:R-:W-:-:S04]  /*0ba0*/  LOP3.LUT R20, R19, 0x7ff00000, RZ, 0xc0, !PT ;  /* 0x7ff0000013147812 */ /* 0x000fc800078ec0ff */
[CC--:B------:R-:W-:Y:S02]  /*0bb0*/  VIADDMNMX R7, R5.reuse, -R20.reuse, 0xb9600000, !PT ;  /* 0xb960000005077446 */ /* 0x0c0fe40007800914 */
[----:B------:R-:W-:Y:S02]  /*0bc0*/  ISETP.GE.U32.AND P0, PT, R5, R20, PT ;  /* 0x000000140500720c */ /* 0x000fe40003f06070 */
[----:B------:R-:W-:Y:S02]  /*0bd0*/  VIMNMX R5, PT, PT, R7, 0x46a00000, PT ;  /* 0x46a0000007057848 */ /* 0x000fe40003fe0100 */
[----:B------:R-:W-:-:S05]  /*0be0*/  SEL R6, R6, 0x63400000, !P0 ;  /* 0x6340000006067807 */ /* 0x000fca0004000000 */
[----:B------:R-:W-:Y:S02]  /*0bf0*/  IMAD.IADD R5, R5, 0x1, -R6 ;  /* 0x0000000105057824 */ /* 0x000fe400078e0a06 */
[----:B------:R-:W-:Y:S02]  /*0c00*/  IMAD.MOV.U32 R6, RZ, RZ, RZ ;  /* 0x000000ffff067224 */ /* 0x000fe400078e00ff */
[----:B------:R-:W-:-:S06]  /*0c10*/  VIADD R7, R5, 0x7fe00000 ;  /* 0x7fe0000005077836 */ /* 0x000fcc0000000000 */
[----:B------:R-:W-:-:S10]  /*0c20*/  DMUL R24, R28, R6 ;  /* 0x000000061c187228 */ /* 0x000fd40000000000 */
[----:B------:R-:W-:-:S13]  /*0c30*/  FSETP.GTU.AND P0, PT, |R25|, 1.469367938527859385e-39, PT ;  /* 0x001000001900780b */ /* 0x000fda0003f0c200 */
[----:B------:R-:W-:Y:S05]  /*0c40*/  @P0 BRA `(.L_x_10) ;  /* 0x0000000000940947 */ /* 0x000fea0003800000 */
[----:B------:R-:W-:-:S06]  /*0c50*/  DFMA R16, R28, -R16, R22 ;  /* 0x800000101c10722b */ /* 0x000fcc0000000016 */
[----:B------:R-:W-:-:S04]  /*0c60*/  IMAD.MOV.U32 R16, RZ, RZ, RZ ;  /* 0x000000ffff107224 */ /* 0x000fc800078e00ff */
[C---:B------:R-:W-:Y:S02]  /*0c70*/  FSETP.NEU.AND P0, PT, R17.reuse, RZ, PT ;  /* 0x000000ff1100720b */ /* 0x040fe40003f0d000 */
[----:B------:R-:W-:-:S04]  /*0c80*/  LOP3.LUT R19, R17, 0x80000000, R19, 0x48, !PT ;  /* 0x8000000011137812 */ /* 0x000fc800078e4813 */
[----:B------:R-:W-:-:S07]  /*0c90*/  LOP3.LUT R17, R19, R7, RZ, 0xfc, !PT ;  /* 0x0000000713117212 */ /* 0x000fce00078efcff */
[----:B------:R-:W-:Y:S05]  /*0ca0*/  @!P0 BRA `(.L_x_10) ;  /* 0x00000000007c8947 */ /* 0x000fea0003800000 */
[----:B------:R-:W-:Y:S01]  /*0cb0*/  IMAD.MOV R7, RZ, RZ, -R5 ;  /* 0x000000ffff077224 */ /* 0x000fe200078e0a05 */
[----:B------:R-:W-:Y:S01]  /*0cc0*/  DMUL.RP R16, R28, R16 ;  /* 0x000000101c107228 */ /* 0x000fe20000008000 */
[----:B------:R-:W-:Y:S01]  /*0cd0*/  IMAD.MOV.U32 R6, RZ, RZ, RZ ;  /* 0x000000ffff067224 */ /* 0x000fe200078e00ff */
[----:B------:R-:W-:-:S05]  /*0ce0*/  IADD3 R5, PT, PT, -R5, -0x43300000, RZ ;  /* 0xbcd0000005057810 */ /* 0x000fca0007ffe1ff */
[----:B------:R-:W-:-:S03]  /*0cf0*/  DFMA R6, R24, -R6, R28 ;  /* 0x800000061806722b */ /* 0x000fc6000000001c */
[----:B------:R-:W-:-:S07]  /*0d00*/  LOP3.LUT R19, R17, R19, RZ, 0x3c, !PT ;  /* 0x0000001311137212 */ /* 0x000fce00078e3cff */
[----:B------:R-:W-:-:S04]  /*0d10*/  FSETP.NEU.AND P0, PT, |R7|, R5, PT ;  /* 0x000000050700720b */ /* 0x000fc80003f0d200 */
[----:B------:R-:W-:Y:S02]  /*0d20*/  FSEL R24, R16, R24, !P0 ;  /* 0x0000001810187208 */ /* 0x000fe40004000000 */
[----:B------:R-:W-:Y:S01]  /*0d30*/  FSEL R25, R19, R25, !P0 ;  /* 0x0000001913197208 */ /* 0x000fe20004000000 */
[----:B------:R-:W-:Y:S06]  /*0d40*/  BRA `(.L_x_10) ;  /* 0x0000000000547947 */ /* 0x000fec0003800000 */
.L_x_9:
[----:B------:R-:W-:-:S14]  /*0d50*/  DSETP.NAN.AND P0, PT, R20, R20, PT ;  /* 0x000000141400722a */ /* 0x000fdc0003f08000 */
[----:B------:R-:W-:Y:S05]  /*0d60*/  @P0 BRA `(.L_x_11) ;  /* 0x0000000000440947 */ /* 0x000fea0003800000 */
[----:B------:R-:W-:-:S14]  /*0d70*/  DSETP.NAN.AND P0, PT, R18, R18, PT ;  /* 0x000000121200722a */ /* 0x000fdc0003f08000 */
[----:B------:R-:W-:Y:S05]  /*0d80*/  @P0 BRA `(.L_x_12) ;  /* 0x0000000000300947 */ /* 0x000fea0003800000 */
[----:B------:R-:W-:Y:S01]  /*0d90*/  ISETP.NE.AND P0, PT, R7, R32, PT ;  /* 0x000000200700720c */ /* 0x000fe20003f05270 */
[----:B------:R-:W-:Y:S02]  /*0da0*/  IMAD.MOV.U32 R24, RZ, RZ, 0x0 ;  /* 0x00000000ff187424 */ /* 0x000fe400078e00ff */
[----:B------:R-:W-:-:S10]  /*0db0*/  IMAD.MOV.U32 R25, RZ, RZ, -0x80000 ;  /* 0xfff80000ff197424 */ /* 0x000fd400078e00ff */
[----:B------:R-:W-:Y:S05]  /*0dc0*/  @!P0 BRA `(.L_x_10) ;  /* 0x0000000000348947 */ /* 0x000fea0003800000 */
[----:B------:R-:W-:Y:S02]  /*0dd0*/  ISETP.NE.AND P0, PT, R7, 0x7ff00000, PT ;  /* 0x7ff000000700780c */ /* 0x000fe40003f05270 */
[----:B------:R-:W-:Y:S02]  /*0de0*/  LOP3.LUT R25, R21, 0x80000000, R19, 0x48, !PT ;  /* 0x8000000015197812 */ /* 0x000fe400078e4813 */
[----:B------:R-:W-:-:S13]  /*0df0*/  ISETP.EQ.OR P0, PT, R32, RZ, !P0 ;  /* 0x000000ff2000720c */ /* 0x000fda0004702670 */
[----:B------:R-:W-:Y:S01]  /*0e00*/  @P0 LOP3.LUT R5, R25, 0x7ff00000, RZ, 0xfc, !PT ;  /* 0x7ff0000019050812 */ /* 0x000fe200078efcff */
[----:B------:R-:W-:Y:S02]  /*0e10*/  @!P0 IMAD.MOV.U32 R24, RZ, RZ, RZ ;  /* 0x000000ffff188224 */ /* 0x000fe400078e00ff */
[----:B------:R-:W-:Y:S02]  /*0e20*/  @P0 IMAD.MOV.U32 R24, RZ, RZ, RZ ;  /* 0x000000ffff180224 */ /* 0x000fe400078e00ff */
[----:B------:R-:W-:Y:S01]  /*0e30*/  @P0 IMAD.MOV.U32 R25, RZ, RZ, R5 ;  /* 0x000000ffff190224 */ /* 0x000fe200078e0005 */
[----:B------:R-:W-:Y:S06]  /*0e40*/  BRA `(.L_x_10) ;  /* 0x0000000000147947 */ /* 0x000fec0003800000 */
.L_x_12:
[----:B------:R-:W-:Y:S01]  /*0e50*/  LOP3.LUT R25, R19, 0x80000, RZ, 0xfc, !PT ;  /* 0x0008000013197812 */ /* 0x000fe200078efcff */
[----:B------:R-:W-:Y:S01]  /*0e60*/  IMAD.MOV.U32 R24, RZ, RZ, R18 ;  /* 0x000000ffff187224 */ /* 0x000fe200078e0012 */
[----:B------:R-:W-:Y:S06]  /*0e70*/  BRA `(.L_x_10) ;  /* 0x0000000000087947 */ /* 0x000fec0003800000 */
.L_x_11:
[----:B------:R-:W-:Y:S01]  /*0e80*/  LOP3.LUT R25, R21, 0x80000, RZ, 0xfc, !PT ;  /* 0x0008000015197812 */ /* 0x000fe200078efcff */
[----:B------:R-:W-:-:S07]  /*0e90*/  IMAD.MOV.U32 R24, RZ, RZ, R20 ;  /* 0x000000ffff187224 */ /* 0x000fce00078e0014 */
.L_x_10:
[----:B------:R-:W-:Y:S05]  /*0ea0*/  BSYNC.RECONVERGENT B1 ;  /* 0x0000000000017941 */ /* 0x000fea0003800200 */
.L_x_8:
[----:B------:R-:W-:Y:S02]  /*0eb0*/  IMAD.MOV.U32 R6, RZ, RZ, R0 ;  /* 0x000000ffff067224 */ /* 0x000fe400078e0000 */
[----:B------:R-:W-:Y:S02]  /*0ec0*/  IMAD.MOV.U32 R7, RZ, RZ, 0x0 ;  /* 0x00000000ff077424 */ /* 0x000fe400078e00ff */
[----:B------:R-:W-:Y:S02]  /*0ed0*/  IMAD.MOV.U32 R16, RZ, RZ, R24 ;  /* 0x000000ffff107224 */ /* 0x000fe400078e0018 */
[----:B------:R-:W-:Y:S01]  /*0ee0*/  IMAD.MOV.U32 R17, RZ, RZ, R25 ;  /* 0x000000ffff117224 */ /* 0x000fe200078e0019 */
[----:B------:R-:W-:Y:S06]  /*0ef0*/  RET.REL.NODEC R6 `(_Z16updateVelocitiesPdS_S_iidddd) ;  /* 0xfffffff006407950 */ /* 0x000fec0003c3ffff */
.L_x_13:
[----:B------:R-:W-:-:S00]  /*0f00*/  BRA `(.L_x_13) ;  /* 0xfffffffc00fc7947 */ /* 0x000fc0000383ffff */
[----:B------:R-:W-:-:S00]  /*0f10*/  NOP ;  /* 0x0000000000007918 */ /* 0x000fc00000000000 */
        /* <DEDUP_REMOVED lines=14> */
.L_x_14:


//--------------------- .nv.shared.reserved.0     --------------------------
	.section	.nv.shared.reserved.0,"aw",@nobits
	.weak		__nv_reservedSMEM_offset_0_alias
	.size		__nv_reservedSMEM_offset_0_alias, 0, 64
	.other		__nv_reservedSMEM_offset_0_alias,@"STO_CUDA_RESERVED_SHARED STV_DEFAULT"
__nv_reservedSMEM_offset_0_alias:
	.zero		0
	.zero		64


//--------------------- .nv.constant0._Z16updateVelocitiesPdS_S_iidddd --------------------------
	.section	.nv.constant0._Z16updateVelocitiesPdS_S_iidddd,"a",@progbits
	.sectionflags	@""
	.align	4
.nv.constant0._Z16updateVelocitiesPdS_S_iidddd:
	.zero		960


//--------------------- SYMBOLS --------------------------

	.type		.nv.reservedSmem.offset0,@object
	.size		.nv.reservedSmem.offset0,0x4
